//
// Generated by NVIDIA NVVM Compiler
//
// Compiler Build ID: CL-36424714
// Cuda compilation tools, release 13.0, V13.0.88
// Based on NVVM 20.0.0
//

.version 9.0
.target sm_100
.address_size 64

	// .globl	_Z6kernelPhS_ii

.visible .entry _Z6kernelPhS_ii(
	.param .u64 .ptr .align 1 _Z6kernelPhS_ii_param_0,
	.param .u64 .ptr .align 1 _Z6kernelPhS_ii_param_1,
	.param .u32 _Z6kernelPhS_ii_param_2,
	.param .u32 _Z6kernelPhS_ii_param_3
)
{
	.reg .pred 	%p<2>;
	.reg .b16 	%rs<4>;
	.reg .b32 	%r<18>;
	.reg .b64 	%rd<11>;

	ld.param.u64 	%rd3, [_Z6kernelPhS_ii_param_0];
	ld.param.u64 	%rd4, [_Z6kernelPhS_ii_param_1];
	ld.param.u32 	%r3, [_Z6kernelPhS_ii_param_2];
	ld.param.u32 	%r4, [_Z6kernelPhS_ii_param_3];
	cvta.to.global.u64 	%rd1, %rd4;
	cvta.to.global.u64 	%rd5, %rd3;
	mov.u32 	%r5, %ctaid.y;
	mov.u32 	%r6, %ntid.y;
	mov.u32 	%r7, %tid.y;
	mad.lo.s32 	%r1, %r5, %r6, %r7;
	mov.u32 	%r8, %ctaid.x;
	mov.u32 	%r9, %ntid.x;
	mov.u32 	%r10, %tid.x;
	mad.lo.s32 	%r2, %r8, %r9, %r10;
	mad.lo.s32 	%r11, %r3, %r1, %r2;
	mul.lo.s32 	%r12, %r11, 3;
	cvt.s64.s32 	%rd6, %r12;
	add.s64 	%rd2, %rd5, %rd6;
	ld.global.u8 	%rs1, [%rd2];
	cvt.s64.s32 	%rd7, %r11;
	add.s64 	%rd8, %rd1, %rd7;
	st.global.u8 	[%rd8], %rs1;
	or.b32  	%r13, %r2, %r1;
	and.b32  	%r14, %r13, 1;
	setp.eq.b32 	%p1, %r14, 1;
	@%p1 bra 	$L__BB0_2;
	shr.u32 	%r15, %r1, 1;
	add.s32 	%r16, %r4, %r15;
	mad.lo.s32 	%r17, %r16, %r3, %r2;
	ld.global.u8 	%rs2, [%rd2+1];
	cvt.s64.s32 	%rd9, %r17;
	add.s64 	%rd10, %rd1, %rd9;
	st.global.u8 	[%rd10], %rs2;
	ld.global.u8 	%rs3, [%rd2+2];
	st.global.u8 	[%rd10+1], %rs3;
$L__BB0_2:
	ret;

}


// ===== COMPILED SASS (sm_100) =====

	.target	sm_100

	.elftype	@"ET_EXEC"


//--------------------- .note.nv.tkinfo           --------------------------
	.section	.note.nv.tkinfo,"",@"SHT_NOTE"
	.sectionflags	@"SHF_NOTE_NV_TKINFO"
	.tkinfo
        /*0018*/ 	.word	0x00000002
        /*0030*/ 	.string	""
        /*0030*/ 	.string	"ptxas"
        /*0030*/ 	.string	"Cuda compilation tools, release 13.0, V13.0.88"
        /*0030*/ 	.string	"Build cuda_13.0.r13.0/compiler.36424714_0"
        /*0030*/ 	.string	"-arch sm_100 -m 64 "



//--------------------- .note.nv.cuinfo           --------------------------
	.section	.note.nv.cuinfo,"",@"SHT_NOTE"
	.sectionflags	@"SHF_NOTE_NV_CUINFO"
        /*0018*/ 	.short	0x0002
        /*001a*/ 	.short	0x0064
        /*001c*/ 	.short	0x0082
	.zero		2


//--------------------- .nv.info                  --------------------------
	.section	.nv.info,"",@"SHT_CUDA_INFO"
	.align	4


	//----- nvinfo : EIATTR_REGCOUNT
	.align		4
        /*0000*/ 	.byte	0x04, 0x2f
        /*0002*/ 	.short	(.L_1 - .L_0)
	.align		4
.L_0:
        /*0004*/ 	.word	index@(_Z6kernelPhS_ii)
        /*0008*/ 	.word	0x0000000c


	//----- nvinfo : EIATTR_FRAME_SIZE
	.align		4
.L_1:
        /*000c*/ 	.byte	0x04, 0x11
        /*000e*/ 	.short	(.L_3 - .L_2)
	.align		4
.L_2:
        /*0010*/ 	.word	index@(_Z6kernelPhS_ii)
        /*0014*/ 	.word	0x00000000


	//----- nvinfo : EIATTR_MIN_STACK_SIZE
	.align		4
.L_3:
        /*0018*/ 	.byte	0x04, 0x12
        /*001a*/ 	.short	(.L_5 - .L_4)
	.align		4
.L_4:
        /*001c*/ 	.word	index@(_Z6kernelPhS_ii)
        /*0020*/ 	.word	0x00000000
.L_5:


//--------------------- .nv.compat                --------------------------
	.section	.nv.compat,"",@"SHT_CUDA_COMPAT_INFO"
	.align	4
        /*0000*/ 	.byte	0x02, 0x09, 0x00, 0x00, 0x02, 0x02, 0x01, 0x00, 0x02, 0x05, 0x05, 0x00, 0x03, 0x07, 0x01, 0x01
        /*0010*/ 	.byte	0x02, 0x03, 0x00, 0x00, 0x02, 0x06, 0x01, 0x00, 0x04, 0x0b, 0x08, 0x00, 0x09, 0x00, 0x00, 0x00
        /*0020*/ 	.byte	0x00, 0x00, 0x00, 0x00


//--------------------- .nv.info._Z6kernelPhS_ii  --------------------------
	.section	.nv.info._Z6kernelPhS_ii,"",@"SHT_CUDA_INFO"
	.sectionflags	@""
	.align	4


	//----- nvinfo : EIATTR_CUDA_API_VERSION
	.align		4
        /*0000*/ 	.byte	0x04, 0x37
        /*0002*/ 	.short	(.L_7 - .L_6)
.L_6:
        /*0004*/ 	.word	0x00000082


	//----- nvinfo : EIATTR_KPARAM_INFO
	.align		4
.L_7:
        /*0008*/ 	.byte	0x04, 0x17
        /*000a*/ 	.short	(.L_9 - .L_8)
.L_8:
        /*000c*/ 	.word	0x00000000
        /*0010*/ 	.short	0x0003
        /*0012*/ 	.short	0x0014
        /*0014*/ 	.byte	0x00, 0xf0, 0x11, 0x00


	//----- nvinfo : EIATTR_KPARAM_INFO
	.align		4
.L_9:
        /*0018*/ 	.byte	0x04, 0x17
        /*001a*/ 	.short	(.L_11 - .L_10)
.L_10:
        /*001c*/ 	.word	0x00000000
        /*0020*/ 	.short	0x0002
        /*0022*/ 	.short	0x0010
        /*0024*/ 	.byte	0x00, 0xf0, 0x11, 0x00


	//----- nvinfo : EIATTR_KPARAM_INFO
	.align		4
.L_11:
        /*0028*/ 	.byte	0x04, 0x17
        /*002a*/ 	.short	(.L_13 - .L_12)
.L_12:
        /*002c*/ 	.word	0x00000000
        /*0030*/ 	.short	0x0001
        /*0032*/ 	.short	0x0008
        /*0034*/ 	.byte	0x00, 0xf5, 0x21, 0x00


	//----- nvinfo : EIATTR_KPARAM_INFO
	.align		4
.L_13:
        /*0038*/ 	.byte	0x04, 0x17
        /*003a*/ 	.short	(.L_15 - .L_14)
.L_14:
        /*003c*/ 	.word	0x00000000
        /*0040*/ 	.short	0x0000
        /*0042*/ 	.short	0x0000
        /*0044*/ 	.byte	0x00, 0xf5, 0x21, 0x00


	//----- nvinfo : EIATTR_SPARSE_MMA_MASK
	.align		4
.L_15:
        /*0048*/ 	.byte	0x03, 0x50
        /*004a*/ 	.short	0x0000


	//----- nvinfo : EIATTR_MAXREG_COUNT
	.align		4
        /*004c*/ 	.byte	0x03, 0x1b
        /*004e*/ 	.short	0x00ff


	//----- nvinfo : EIATTR_MERCURY_ISA_VERSION
	.align		4
        /*0050*/ 	.byte	0x03, 0x5f
        /*0052*/ 	.short	0x0101


	//----- nvinfo : EIATTR_VRC_CTA_INIT_COUNT
	.align		4
        /*0054*/ 	.byte	0x02, 0x4a
	.zero		1
	.zero		1


	//----- nvinfo : EIATTR_EXIT_INSTR_OFFSETS
	.align		4
        /*0058*/ 	.byte	0x04, 0x1c
        /*005a*/ 	.short	(.L_17 - .L_16)


	//   ....[0]....
.L_16:
        /*005c*/ 	.word	0x00000160


	//   ....[1]....
        /*0060*/ 	.word	0x00000200


	//----- nvinfo : EIATTR_CBANK_PARAM_SIZE
	.align		4
.L_17:
        /*0064*/ 	.byte	0x03, 0x19
        /*0066*/ 	.short	0x0018


	//----- nvinfo : EIATTR_PARAM_CBANK
	.align		4
        /*0068*/ 	.byte	0x04, 0x0a
        /*006a*/ 	.short	(.L_19 - .L_18)
	.align		4
.L_18:
        /*006c*/ 	.word	index@(.nv.constant0._Z6kernelPhS_ii)
        /*0070*/ 	.short	0x0380
        /*0072*/ 	.short	0x0018


	//----- nvinfo : EIATTR_SW_WAR
	.align		4
.L_19:
        /*0074*/ 	.byte	0x04, 0x36
        /*0076*/ 	.short	(.L_21 - .L_20)
.L_20:
        /*0078*/ 	.word	0x00000008
.L_21:


//--------------------- .nv.callgraph             --------------------------
	.section	.nv.callgraph,"",@"SHT_CUDA_CALLGRAPH"
	.align	4
	.sectionentsize	8
	.align		4
        /*0000*/ 	.word	0x00000000
	.align		4
        /*0004*/ 	.word	0xffffffff
	.align		4
        /*0008*/ 	.word	0x00000000
	.align		4
        /*000c*/ 	.word	0xfffffffe
	.align		4
        /*0010*/ 	.word	0x00000000
	.align		4
        /*0014*/ 	.word	0xfffffffd
	.align		4
        /*0018*/ 	.word	0x00000000
	.align		4
        /*001c*/ 	.word	0xfffffffc


//--------------------- .text._Z6kernelPhS_ii     --------------------------
	.section	.text._Z6kernelPhS_ii,"ax",@progbits
	.align	128
        .global         _Z6kernelPhS_ii
        .type           _Z6kernelPhS_ii,@function
        .size           _Z6kernelPhS_ii,(.L_x_1 - _Z6kernelPhS_ii)
        .other          _Z6kernelPhS_ii,@"STO_CUDA_ENTRY STV_DEFAULT"
_Z6kernelPhS_ii:
.text._Z6kernelPhS_ii:
[----:B------:R-:W-:Y:S01]  /*0000*/  LDC R1, c[0x0][0x37c] ;  /* 0x0000df00ff017b82 */ /* 0x000fe20000000800 */
[----:B------:R-:W0:Y:S07]  /*0010*/  S2R R3, SR_TID.Y ;  /* 0x0000000000037919 */ /* 0x000e2e0000002200 */
[----:B------:R-:W0:Y:S01]  /*0020*/  LDC R0, c[0x0][0x364] ;  /* 0x0000d900ff007b82 */ /* 0x000e220000000800 */
[----:B------:R-:W1:Y:S01]  /*0030*/  LDCU UR6, c[0x0][0x390] ;  /* 0x00007200ff0677ac */ /* 0x000e620008000800 */
[----:B------:R-:W2:Y:S01]  /*0040*/  S2R R2, SR_TID.X ;  /* 0x0000000000027919 */ /* 0x000ea20000002100 */
[----:B------:R-:W3:Y:S05]  /*0050*/  LDCU.128 UR8, c[0x0][0x380] ;  /* 0x00007000ff0877ac */ /* 0x000eea0008000c00 */
[----:B------:R-:W0:Y:S08]  /*0060*/  S2UR UR4, SR_CTAID.Y ;  /* 0x00000000000479c3 */ /* 0x000e300000002600 */
[----:B------:R-:W2:Y:S08]  /*0070*/  S2UR UR5, SR_CTAID.X ;  /* 0x00000000000579c3 */ /* 0x000eb00000002500 */
[----:B------:R-:W2:Y:S01]  /*0080*/  LDC R7, c[0x0][0x360] ;  /* 0x0000d800ff077b82 */ /* 0x000ea20000000800 */
[----:B0-----:R-:W-:-:S02]  /*0090*/  IMAD R0, R0, UR4, R3 ;  /* 0x0000000400007c24 */ /* 0x001fc4000f8e0203 */
[----:B--2---:R-:W-:Y:S01]  /*00a0*/  IMAD R7, R7, UR5, R2 ;  /* 0x0000000507077c24 */ /* 0x004fe2000f8e0202 */
[----:B------:R-:W0:Y:S03]  /*00b0*/  LDCU.64 UR4, c[0x0][0x358] ;  /* 0x00006b00ff0477ac */ /* 0x000e260008000a00 */
[----:B-1----:R-:W-:-:S04]  /*00c0*/  IMAD R6, R0, UR6, R7 ;  /* 0x0000000600067c24 */ /* 0x002fc8000f8e0207 */
[----:B------:R-:W-:-:S05]  /*00d0*/  IMAD R3, R6, 0x3, RZ ;  /* 0x0000000306037824 */ /* 0x000fca00078e02ff */
[----:B---3--:R-:W-:-:S04]  /*00e0*/  IADD3 R2, P0, PT, R3, UR8, RZ ;  /* 0x0000000803027c10 */ /* 0x008fc8000ff1e0ff */
[----:B------:R-:W-:-:S05]  /*00f0*/  LEA.HI.X.SX32 R3, R3, UR9, 0x1, P0 ;  /* 0x0000000903037c11 */ /* 0x000fca00080f0eff */
[----:B0-----:R-:W2:Y:S01]  /*0100*/  LDG.E.U8 R9, desc[UR4][R2.64] ;  /* 0x0000000402097981 */ /* 0x001ea2000c1e1100 */
[----:B------:R-:W-:Y:S02]  /*0110*/  LOP3.LUT R5, R7, 0x1, R0, 0xc8, !PT ;  /* 0x0000000107057812 */ /* 0x000fe400078ec800 */
[C---:B------:R-:W-:Y:S02]  /*0120*/  IADD3 R4, P1, PT, R6.reuse, UR10, RZ ;  /* 0x0000000a06047c10 */ /* 0x040fe4000ff3e0ff */
[----:B------:R-:W-:Y:S02]  /*0130*/  ISETP.NE.U32.AND P0, PT, R5, 0x1, PT ;  /* 0x000000010500780c */ /* 0x000fe40003f05070 */
[----:B------:R-:W-:-:S05]  /*0140*/  LEA.HI.X.SX32 R5, R6, UR11, 0x1, P1 ;  /* 0x0000000b06057c11 */ /* 0x000fca00088f0eff */
[----:B--2---:R0:W-:Y:S06]  /*0150*/  STG.E.U8 desc[UR4][R4.64], R9 ;  /* 0x0000000904007986 */ /* 0x0041ec000c101104 */
[----:B------:R-:W-:Y:S05]  /*0160*/  @!P0 EXIT ;  /* 0x000000000000894d */ /* 0x000fea0003800000 */
[----:B0-----:R-:W2:Y:S01]  /*0170*/  LDG.E.U8 R9, desc[UR4][R2.64+0x1] ;  /* 0x0000010402097981 */ /* 0x001ea2000c1e1100 */
[----:B------:R-:W0:Y:S02]  /*0180*/  LDCU UR7, c[0x0][0x394] ;  /* 0x00007280ff0777ac */ /* 0x000e240008000800 */
[----:B0-----:R-:W-:-:S05]  /*0190*/  LEA.HI R0, R0, UR7, RZ, 0x1f ;  /* 0x0000000700007c11 */ /* 0x001fca000f8ff8ff */
[----:B------:R-:W-:-:S05]  /*01a0*/  IMAD R0, R0, UR6, R7 ;  /* 0x0000000600007c24 */ /* 0x000fca000f8e0207 */
[----:B------:R-:W-:-:S04]  /*01b0*/  IADD3 R4, P0, PT, R0, UR10, RZ ;  /* 0x0000000a00047c10 */ /* 0x000fc8000ff1e0ff */
[----:B------:R-:W-:-:S05]  /*01c0*/  LEA.HI.X.SX32 R5, R0, UR11, 0x1, P0 ;  /* 0x0000000b00057c11 */ /* 0x000fca00080f0eff */
[----:B--2---:R-:W-:Y:S04]  /*01d0*/  STG.E.U8 desc[UR4][R4.64], R9 ;  /* 0x0000000904007986 */ /* 0x004fe8000c101104 */
[----:B------:R-:W2:Y:S04]  /*01e0*/  LDG.E.U8 R7, desc[UR4][R2.64+0x2] ;  /* 0x0000020402077981 */ /* 0x000ea8000c1e1100 */
[----:B--2---:R-:W-:Y:S01]  /*01f0*/  STG.E.U8 desc[UR4][R4.64+0x1], R7 ;  /* 0x0000010704007986 */ /* 0x004fe2000c101104 */
[----:B------:R-:W-:Y:S05]  /*0200*/  EXIT ;  /* 0x000000000000794d */ /* 0x000fea0003800000 */
.L_x_0:
[----:B------:R-:W-:-:S00]  /*0210*/  BRA `(.L_x_0) ;  /* 0xfffffffc00fc7947 */ /* 0x000fc0000383ffff */
[----:B------:R-:W-:-:S00]  /*0220*/  NOP ;  /* 0x0000000000007918 */ /* 0x000fc00000000000 */
        /* <DEDUP_REMOVED lines=13> */
.L_x_1:


//--------------------- .nv.shared.reserved.0     --------------------------
	.section	.nv.shared.reserved.0,"aw",@nobits
	.weak		__nv_reservedSMEM_offset_0_alias
	.size		__nv_reservedSMEM_offset_0_alias, 0, 64
	.other		__nv_reservedSMEM_offset_0_alias,@"STO_CUDA_RESERVED_SHARED STV_DEFAULT"
__nv_reservedSMEM_offset_0_alias:
	.zero		0
	.zero		64


//--------------------- .nv.constant0._Z6kernelPhS_ii --------------------------
	.section	.nv.constant0._Z6kernelPhS_ii,"a",@progbits
	.sectionflags	@""
	.align	4
.nv.constant0._Z6kernelPhS_ii:
	.zero		920


//--------------------- SYMBOLS --------------------------

	.type		.nv.reservedSmem.offset0,@object
	.size		.nv.reservedSmem.offset0,0x4
